//
// Generated by NVIDIA NVVM Compiler
//
// Compiler Build ID: CL-36424714
// Cuda compilation tools, release 13.0, V13.0.88
// Based on NVVM 20.0.0
//

.version 9.0
.target sm_100
.address_size 64

	// .globl	_Z11mmul_nativePKfS0_Pfi

.visible .entry _Z11mmul_nativePKfS0_Pfi(
	.param .u64 .ptr .align 1 _Z11mmul_nativePKfS0_Pfi_param_0,
	.param .u64 .ptr .align 1 _Z11mmul_nativePKfS0_Pfi_param_1,
	.param .u64 .ptr .align 1 _Z11mmul_nativePKfS0_Pfi_param_2,
	.param .u32 _Z11mmul_nativePKfS0_Pfi_param_3
)
{
	.reg .pred 	%p<10>;
	.reg .b32 	%r<40>;
	.reg .b32 	%f<67>;
	.reg .b64 	%rd<67>;

	ld.param.u64 	%rd14, [_Z11mmul_nativePKfS0_Pfi_param_0];
	ld.param.u64 	%rd15, [_Z11mmul_nativePKfS0_Pfi_param_1];
	ld.param.u32 	%r18, [_Z11mmul_nativePKfS0_Pfi_param_3];
	cvta.to.global.u64 	%rd1, %rd15;
	cvta.to.global.u64 	%rd2, %rd14;
	mov.u32 	%r19, %ctaid.y;
	mov.u32 	%r20, %ntid.y;
	mov.u32 	%r21, %tid.y;
	mad.lo.s32 	%r1, %r19, %r20, %r21;
	mov.u32 	%r22, %ctaid.x;
	mov.u32 	%r23, %ntid.x;
	mov.u32 	%r24, %tid.x;
	mad.lo.s32 	%r2, %r22, %r23, %r24;
	max.s32 	%r25, %r1, %r2;
	setp.ge.s32 	%p1, %r25, %r18;
	@%p1 bra 	$L__BB0_13;
	mul.lo.s32 	%r3, %r18, %r1;
	and.b32  	%r4, %r18, 7;
	setp.lt.u32 	%p2, %r18, 8;
	mov.f32 	%f66, 0f00000000;
	mov.b32 	%r38, 0;
	@%p2 bra 	$L__BB0_4;
	and.b32  	%r38, %r18, 2147483640;
	neg.s32 	%r36, %r38;
	mul.wide.s32 	%rd16, %r18, 4;
	add.s64 	%rd3, %rd1, %rd16;
	shl.b32 	%r7, %r18, 3;
	mul.wide.s32 	%rd17, %r18, 8;
	add.s64 	%rd4, %rd1, %rd17;
	mul.wide.s32 	%rd18, %r18, 12;
	add.s64 	%rd5, %rd1, %rd18;
	mul.wide.s32 	%rd19, %r18, 16;
	add.s64 	%rd6, %rd1, %rd19;
	mul.wide.s32 	%rd20, %r18, 20;
	add.s64 	%rd7, %rd1, %rd20;
	mul.wide.s32 	%rd21, %r18, 24;
	add.s64 	%rd8, %rd1, %rd21;
	mul.wide.s32 	%rd22, %r18, 28;
	add.s64 	%rd9, %rd1, %rd22;
	mul.wide.u32 	%rd23, %r3, 4;
	add.s64 	%rd24, %rd23, %rd2;
	add.s64 	%rd66, %rd24, 16;
	mov.f32 	%f66, 0f00000000;
	mov.u32 	%r35, %r2;
$L__BB0_3:
	.pragma "nounroll";
	mul.wide.s32 	%rd25, %r35, 4;
	add.s64 	%rd26, %rd3, %rd25;
	add.s64 	%rd27, %rd4, %rd25;
	add.s64 	%rd28, %rd5, %rd25;
	add.s64 	%rd29, %rd6, %rd25;
	add.s64 	%rd30, %rd7, %rd25;
	add.s64 	%rd31, %rd8, %rd25;
	add.s64 	%rd32, %rd9, %rd25;
	add.s64 	%rd33, %rd1, %rd25;
	ld.global.f32 	%f16, [%rd66+-16];
	ld.global.f32 	%f17, [%rd33];
	fma.rn.f32 	%f18, %f16, %f17, %f66;
	ld.global.f32 	%f19, [%rd66+-12];
	ld.global.f32 	%f20, [%rd26];
	fma.rn.f32 	%f21, %f19, %f20, %f18;
	ld.global.f32 	%f22, [%rd66+-8];
	ld.global.f32 	%f23, [%rd27];
	fma.rn.f32 	%f24, %f22, %f23, %f21;
	ld.global.f32 	%f25, [%rd66+-4];
	ld.global.f32 	%f26, [%rd28];
	fma.rn.f32 	%f27, %f25, %f26, %f24;
	ld.global.f32 	%f28, [%rd66];
	ld.global.f32 	%f29, [%rd29];
	fma.rn.f32 	%f30, %f28, %f29, %f27;
	ld.global.f32 	%f31, [%rd66+4];
	ld.global.f32 	%f32, [%rd30];
	fma.rn.f32 	%f33, %f31, %f32, %f30;
	ld.global.f32 	%f34, [%rd66+8];
	ld.global.f32 	%f35, [%rd31];
	fma.rn.f32 	%f36, %f34, %f35, %f33;
	ld.global.f32 	%f37, [%rd66+12];
	ld.global.f32 	%f38, [%rd32];
	fma.rn.f32 	%f66, %f37, %f38, %f36;
	add.s32 	%r36, %r36, 8;
	add.s32 	%r35, %r35, %r7;
	add.s64 	%rd66, %rd66, 32;
	setp.ne.s32 	%p3, %r36, 0;
	@%p3 bra 	$L__BB0_3;
$L__BB0_4:
	setp.eq.s32 	%p4, %r4, 0;
	@%p4 bra 	$L__BB0_12;
	and.b32  	%r13, %r18, 3;
	setp.lt.u32 	%p5, %r4, 4;
	@%p5 bra 	$L__BB0_7;
	add.s32 	%r27, %r38, %r3;
	mul.wide.u32 	%rd34, %r27, 4;
	add.s64 	%rd35, %rd2, %rd34;
	ld.global.f32 	%f40, [%rd35];
	mad.lo.s32 	%r28, %r38, %r18, %r2;
	mul.wide.s32 	%rd36, %r28, 4;
	add.s64 	%rd37, %rd1, %rd36;
	ld.global.f32 	%f41, [%rd37];
	fma.rn.f32 	%f42, %f40, %f41, %f66;
	cvt.u64.u32 	%rd38, %r3;
	cvt.u64.u32 	%rd39, %r38;
	add.s64 	%rd40, %rd39, %rd38;
	shl.b64 	%rd41, %rd40, 2;
	add.s64 	%rd42, %rd2, %rd41;
	ld.global.f32 	%f43, [%rd42+4];
	mul.wide.s32 	%rd43, %r18, 4;
	add.s64 	%rd44, %rd37, %rd43;
	ld.global.f32 	%f44, [%rd44];
	fma.rn.f32 	%f45, %f43, %f44, %f42;
	ld.global.f32 	%f46, [%rd42+8];
	add.s64 	%rd45, %rd44, %rd43;
	ld.global.f32 	%f47, [%rd45];
	fma.rn.f32 	%f48, %f46, %f47, %f45;
	ld.global.f32 	%f49, [%rd42+12];
	add.s64 	%rd46, %rd45, %rd43;
	ld.global.f32 	%f50, [%rd46];
	fma.rn.f32 	%f66, %f49, %f50, %f48;
	add.s32 	%r38, %r38, 4;
$L__BB0_7:
	setp.eq.s32 	%p6, %r13, 0;
	@%p6 bra 	$L__BB0_12;
	setp.eq.s32 	%p7, %r13, 1;
	@%p7 bra 	$L__BB0_10;
	add.s32 	%r29, %r38, %r3;
	mul.wide.u32 	%rd47, %r29, 4;
	add.s64 	%rd48, %rd2, %rd47;
	ld.global.f32 	%f52, [%rd48];
	mad.lo.s32 	%r30, %r38, %r18, %r2;
	mul.wide.s32 	%rd49, %r30, 4;
	add.s64 	%rd50, %rd1, %rd49;
	ld.global.f32 	%f53, [%rd50];
	fma.rn.f32 	%f54, %f52, %f53, %f66;
	cvt.u64.u32 	%rd51, %r3;
	cvt.u64.u32 	%rd52, %r38;
	add.s64 	%rd53, %rd52, %rd51;
	shl.b64 	%rd54, %rd53, 2;
	add.s64 	%rd55, %rd2, %rd54;
	ld.global.f32 	%f55, [%rd55+4];
	mul.wide.s32 	%rd56, %r18, 4;
	add.s64 	%rd57, %rd50, %rd56;
	ld.global.f32 	%f56, [%rd57];
	fma.rn.f32 	%f66, %f55, %f56, %f54;
	add.s32 	%r38, %r38, 2;
$L__BB0_10:
	and.b32  	%r31, %r18, 1;
	setp.eq.b32 	%p8, %r31, 1;
	not.pred 	%p9, %p8;
	@%p9 bra 	$L__BB0_12;
	add.s32 	%r32, %r38, %r3;
	mul.wide.u32 	%rd58, %r32, 4;
	add.s64 	%rd59, %rd2, %rd58;
	ld.global.f32 	%f57, [%rd59];
	mad.lo.s32 	%r33, %r38, %r18, %r2;
	mul.wide.s32 	%rd60, %r33, 4;
	add.s64 	%rd61, %rd1, %rd60;
	ld.global.f32 	%f58, [%rd61];
	fma.rn.f32 	%f66, %f57, %f58, %f66;
$L__BB0_12:
	ld.param.u64 	%rd65, [_Z11mmul_nativePKfS0_Pfi_param_2];
	add.s32 	%r34, %r3, %r2;
	cvta.to.global.u64 	%rd62, %rd65;
	mul.wide.s32 	%rd63, %r34, 4;
	add.s64 	%rd64, %rd62, %rd63;
	st.global.f32 	[%rd64], %f66;
$L__BB0_13:
	ret;

}


// ===== COMPILED SASS (sm_100) =====

	.target	sm_100

	.elftype	@"ET_EXEC"


//--------------------- .note.nv.tkinfo           --------------------------
	.section	.note.nv.tkinfo,"",@"SHT_NOTE"
	.sectionflags	@"SHF_NOTE_NV_TKINFO"
	.tkinfo
        /*0018*/ 	.word	0x00000002
        /*0030*/ 	.string	""
        /*0030*/ 	.string	"ptxas"
        /*0030*/ 	.string	"Cuda compilation tools, release 13.0, V13.0.88"
        /*0030*/ 	.string	"Build cuda_13.0.r13.0/compiler.36424714_0"
        /*0030*/ 	.string	"-arch sm_100 -m 64 "



//--------------------- .note.nv.cuinfo           --------------------------
	.section	.note.nv.cuinfo,"",@"SHT_NOTE"
	.sectionflags	@"SHF_NOTE_NV_CUINFO"
        /*0018*/ 	.short	0x0002
        /*001a*/ 	.short	0x0064
        /*001c*/ 	.short	0x0082
	.zero		2


//--------------------- .nv.info                  --------------------------
	.section	.nv.info,"",@"SHT_CUDA_INFO"
	.align	4


	//----- nvinfo : EIATTR_REGCOUNT
	.align		4
        /*0000*/ 	.byte	0x04, 0x2f
        /*0002*/ 	.short	(.L_1 - .L_0)
	.align		4
.L_0:
        /*0004*/ 	.word	index@(_Z11mmul_nativePKfS0_Pfi)
        /*0008*/ 	.word	0x0000001e


	//----- nvinfo : EIATTR_FRAME_SIZE
	.align		4
.L_1:
        /*000c*/ 	.byte	0x04, 0x11
        /*000e*/ 	.short	(.L_3 - .L_2)
	.align		4
.L_2:
        /*0010*/ 	.word	index@(_Z11mmul_nativePKfS0_Pfi)
        /*0014*/ 	.word	0x00000000


	//----- nvinfo : EIATTR_MIN_STACK_SIZE
	.align		4
.L_3:
        /*0018*/ 	.byte	0x04, 0x12
        /*001a*/ 	.short	(.L_5 - .L_4)
	.align		4
.L_4:
        /*001c*/ 	.word	index@(_Z11mmul_nativePKfS0_Pfi)
        /*0020*/ 	.word	0x00000000
.L_5:


//--------------------- .nv.compat                --------------------------
	.section	.nv.compat,"",@"SHT_CUDA_COMPAT_INFO"
	.align	4
        /*0000*/ 	.byte	0x02, 0x09, 0x00, 0x00, 0x02, 0x02, 0x01, 0x00, 0x02, 0x05, 0x05, 0x00, 0x03, 0x07, 0x01, 0x01
        /*0010*/ 	.byte	0x02, 0x03, 0x00, 0x00, 0x02, 0x06, 0x01, 0x00, 0x04, 0x0b, 0x08, 0x00, 0x09, 0x00, 0x00, 0x00
        /*0020*/ 	.byte	0x00, 0x00, 0x00, 0x00


//--------------------- .nv.info._Z11mmul_nativePKfS0_Pfi --------------------------
	.section	.nv.info._Z11mmul_nativePKfS0_Pfi,"",@"SHT_CUDA_INFO"
	.sectionflags	@""
	.align	4


	//----- nvinfo : EIATTR_CUDA_API_VERSION
	.align		4
        /*0000*/ 	.byte	0x04, 0x37
        /*0002*/ 	.short	(.L_7 - .L_6)
.L_6:
        /*0004*/ 	.word	0x00000082


	//----- nvinfo : EIATTR_KPARAM_INFO
	.align		4
.L_7:
        /*0008*/ 	.byte	0x04, 0x17
        /*000a*/ 	.short	(.L_9 - .L_8)
.L_8:
        /*000c*/ 	.word	0x00000000
        /*0010*/ 	.short	0x0003
        /*0012*/ 	.short	0x0018
        /*0014*/ 	.byte	0x00, 0xf0, 0x11, 0x00


	//----- nvinfo : EIATTR_KPARAM_INFO
	.align		4
.L_9:
        /*0018*/ 	.byte	0x04, 0x17
        /*001a*/ 	.short	(.L_11 - .L_10)
.L_10:
        /*001c*/ 	.word	0x00000000
        /*0020*/ 	.short	0x0002
        /*0022*/ 	.short	0x0010
        /*0024*/ 	.byte	0x00, 0xf5, 0x21, 0x00


	//----- nvinfo : EIATTR_KPARAM_INFO
	.align		4
.L_11:
        /*0028*/ 	.byte	0x04, 0x17
        /*002a*/ 	.short	(.L_13 - .L_12)
.L_12:
        /*002c*/ 	.word	0x00000000
        /*0030*/ 	.short	0x0001
        /*0032*/ 	.short	0x0008
        /*0034*/ 	.byte	0x00, 0xf5, 0x21, 0x00


	//----- nvinfo : EIATTR_KPARAM_INFO
	.align		4
.L_13:
        /*0038*/ 	.byte	0x04, 0x17
        /*003a*/ 	.short	(.L_15 - .L_14)
.L_14:
        /*003c*/ 	.word	0x00000000
        /*0040*/ 	.short	0x0000
        /*0042*/ 	.short	0x0000
        /*0044*/ 	.byte	0x00, 0xf5, 0x21, 0x00


	//----- nvinfo : EIATTR_SPARSE_MMA_MASK
	.align		4
.L_15:
        /*0048*/ 	.byte	0x03, 0x50
        /*004a*/ 	.short	0x0000


	//----- nvinfo : EIATTR_MAXREG_COUNT
	.align		4
        /*004c*/ 	.byte	0x03, 0x1b
        /*004e*/ 	.short	0x00ff


	//----- nvinfo : EIATTR_MERCURY_ISA_VERSION
	.align		4
        /*0050*/ 	.byte	0x03, 0x5f
        /*0052*/ 	.short	0x0101


	//----- nvinfo : EIATTR_VRC_CTA_INIT_COUNT
	.align		4
        /*0054*/ 	.byte	0x02, 0x4a
	.zero		1
	.zero		1


	//----- nvinfo : EIATTR_EXIT_INSTR_OFFSETS
	.align		4
        /*0058*/ 	.byte	0x04, 0x1c
        /*005a*/ 	.short	(.L_17 - .L_16)


	//   ....[0]....
.L_16:
        /*005c*/ 	.word	0x000000c0


	//   ....[1]....
        /*0060*/ 	.word	0x00000a90


	//----- nvinfo : EIATTR_CBANK_PARAM_SIZE
	.align		4
.L_17:
        /*0064*/ 	.byte	0x03, 0x19
        /*0066*/ 	.short	0x001c


	//----- nvinfo : EIATTR_PARAM_CBANK
	.align		4
        /*0068*/ 	.byte	0x04, 0x0a
        /*006a*/ 	.short	(.L_19 - .L_18)
	.align		4
.L_18:
        /*006c*/ 	.word	index@(.nv.constant0._Z11mmul_nativePKfS0_Pfi)
        /*0070*/ 	.short	0x0380
        /*0072*/ 	.short	0x001c


	//----- nvinfo : EIATTR_SW_WAR
	.align		4
.L_19:
        /*0074*/ 	.byte	0x04, 0x36
        /*0076*/ 	.short	(.L_21 - .L_20)
.L_20:
        /*0078*/ 	.word	0x00000008
.L_21:


//--------------------- .nv.callgraph             --------------------------
	.section	.nv.callgraph,"",@"SHT_CUDA_CALLGRAPH"
	.align	4
	.sectionentsize	8
	.align		4
        /*0000*/ 	.word	0x00000000
	.align		4
        /*0004*/ 	.word	0xffffffff
	.align		4
        /*0008*/ 	.word	0x00000000
	.align		4
        /*000c*/ 	.word	0xfffffffe
	.align		4
        /*0010*/ 	.word	0x00000000
	.align		4
        /*0014*/ 	.word	0xfffffffd
	.align		4
        /*0018*/ 	.word	0x00000000
	.align		4
        /*001c*/ 	.word	0xfffffffc


//--------------------- .text._Z11mmul_nativePKfS0_Pfi --------------------------
	.section	.text._Z11mmul_nativePKfS0_Pfi,"ax",@progbits
	.align	128
        .global         _Z11mmul_nativePKfS0_Pfi
        .type           _Z11mmul_nativePKfS0_Pfi,@function
        .size           _Z11mmul_nativePKfS0_Pfi,(.L_x_5 - _Z11mmul_nativePKfS0_Pfi)
        .other          _Z11mmul_nativePKfS0_Pfi,@"STO_CUDA_ENTRY STV_DEFAULT"
_Z11mmul_nativePKfS0_Pfi:
.text._Z11mmul_nativePKfS0_Pfi:
[----:B------:R-:W-:Y:S01]  /*0000*/  LDC R1, c[0x0][0x37c] ;  /* 0x0000df00ff017b82 */ /* 0x000fe20000000800 */
[----:B------:R-:W0:Y:S07]  /*0010*/  S2R R0, SR_TID.Y ;  /* 0x0000000000007919 */ /* 0x000e2e0000002200 */
[----:B------:R-:W0:Y:S01]  /*0020*/  S2UR UR4, SR_CTAID.Y ;  /* 0x00000000000479c3 */ /* 0x000e220000002600 */
[----:B------:R-:W1:Y:S01]  /*0030*/  LDCU UR20, c[0x0][0x398] ;  /* 0x00007300ff1477ac */ /* 0x000e620008000800 */
[----:B------:R-:W2:Y:S06]  /*0040*/  S2R R3, SR_TID.X ;  /* 0x0000000000037919 */ /* 0x000eac0000002100 */
[----:B------:R-:W0:Y:S08]  /*0050*/  LDC R13, c[0x0][0x364] ;  /* 0x0000d900ff0d7b82 */ /* 0x000e300000000800 */
[----:B------:R-:W2:Y:S08]  /*0060*/  S2UR UR5, SR_CTAID.X ;  /* 0x00000000000579c3 */ /* 0x000eb00000002500 */
[----:B------:R-:W2:Y:S01]  /*0070*/  LDC R2, c[0x0][0x360] ;  /* 0x0000d800ff027b82 */ /* 0x000ea20000000800 */
[----:B0-----:R-:W-:-:S02]  /*0080*/  IMAD R13, R13, UR4, R0 ;  /* 0x000000040d0d7c24 */ /* 0x001fc4000f8e0200 */
[----:B--2---:R-:W-:-:S05]  /*0090*/  IMAD R0, R2, UR5, R3 ;  /* 0x0000000502007c24 */ /* 0x004fca000f8e0203 */
[----:B------:R-:W-:-:S04]  /*00a0*/  VIMNMX R2, PT, PT, R13, R0, !PT ;  /* 0x000000000d027248 */ /* 0x000fc80007fe0100 */
[----:B-1----:R-:W-:-:S13]  /*00b0*/  ISETP.GE.AND P0, PT, R2, UR20, PT ;  /* 0x0000001402007c0c */ /* 0x002fda000bf06270 */
[----:B------:R-:W-:Y:S05]  /*00c0*/  @P0 EXIT ;  /* 0x000000000000094d */ /* 0x000fea0003800000 */
[----:B------:R-:W-:Y:S01]  /*00d0*/  UISETP.GE.U32.AND UP0, UPT, UR20, 0x8, UPT ;  /* 0x000000081400788c */ /* 0x000fe2000bf06070 */
[----:B------:R-:W-:Y:S02]  /*00e0*/  HFMA2 R12, -RZ, RZ, 0, 0 ;  /* 0x00000000ff0c7431 */ /* 0x000fe400000001ff */
[----:B------:R-:W-:Y:S01]  /*00f0*/  IMAD R13, R13, UR20, RZ ;  /* 0x000000140d0d7c24 */ /* 0x000fe2000f8e02ff */
[----:B------:R-:W-:Y:S01]  /*0100*/  UMOV UR4, URZ ;  /* 0x000000ff00047c82 */ /* 0x000fe20008000000 */
[----:B------:R-:W0:Y:S04]  /*0110*/  LDCU.64 UR18, c[0x0][0x358] ;  /* 0x00006b00ff1277ac */ /* 0x000e280008000a00 */
[----:B------:R-:W-:Y:S05]  /*0120*/  BRA.U !UP0, `(.L_x_0) ;  /* 0x0000000508047547 */ /* 0x000fea000b800000 */
[----:B------:R-:W1:Y:S01]  /*0130*/  LDCU.128 UR24, c[0x0][0x380] ;  /* 0x00007000ff1877ac */ /* 0x000e620008000c00 */
[----:B------:R-:W-:Y:S02]  /*0140*/  MOV R12, RZ ;  /* 0x000000ff000c7202 */ /* 0x000fe40000000f00 */
[----:B------:R-:W-:Y:S01]  /*0150*/  MOV R14, R0 ;  /* 0x00000000000e7202 */ /* 0x000fe20000000f00 */
[----:B------:R-:W-:-:S04]  /*0160*/  ULOP3.LUT UR4, UR20, 0x7ffffff8, URZ, 0xc0, !UPT ;  /* 0x7ffffff814047892 */ /* 0x000fc8000f8ec0ff */
[----:B------:R-:W-:Y:S01]  /*0170*/  UIADD3 UR5, UPT, UPT, -UR4, URZ, URZ ;  /* 0x000000ff04057290 */ /* 0x000fe2000fffe1ff */
[----:B-1----:R-:W-:Y:S01]  /*0180*/  MOV R2, UR24 ;  /* 0x0000001800027c02 */ /* 0x002fe20008000f00 */
[----:B------:R-:W-:Y:S01]  /*0190*/  UIMAD.WIDE UR6, UR20, 0x8, UR26 ;  /* 0x00000008140678a5 */ /* 0x000fe2000f8e021a */
[----:B------:R-:W-:Y:S01]  /*01a0*/  MOV R3, UR25 ;  /* 0x0000001900037c02 */ /* 0x000fe20008000f00 */
[----:B------:R-:W-:Y:S02]  /*01b0*/  UIMAD.WIDE UR8, UR20, 0xc, UR26 ;  /* 0x0000000c140878a5 */ /* 0x000fe4000f8e021a */
[----:B------:R-:W-:Y:S01]  /*01c0*/  UIMAD.WIDE UR10, UR20, 0x10, UR26 ;  /* 0x00000010140a78a5 */ /* 0x000fe2000f8e021a */
[----:B------:R-:W-:Y:S01]  /*01d0*/  IMAD.WIDE.U32 R2, R13, 0x4, R2 ;  /* 0x000000040d027825 */ /* 0x000fe200078e0002 */
[----:B------:R-:W-:Y:S02]  /*01e0*/  UIMAD.WIDE UR12, UR20, 0x14, UR26 ;  /* 0x00000014140c78a5 */ /* 0x000fe4000f8e021a */
[----:B------:R-:W-:Y:S01]  /*01f0*/  UIMAD.WIDE UR14, UR20, 0x18, UR26 ;  /* 0x00000018140e78a5 */ /* 0x000fe2000f8e021a */
[----:B------:R-:W-:Y:S01]  /*0200*/  IADD3 R2, P0, PT, R2, 0x10, RZ ;  /* 0x0000001002027810 */ /* 0x000fe20007f1e0ff */
[----:B------:R-:W-:-:S03]  /*0210*/  UIMAD.WIDE UR16, UR20, 0x1c, UR26 ;  /* 0x0000001c141078a5 */ /* 0x000fc6000f8e021a */
[----:B------:R-:W-:-:S09]  /*0220*/  IADD3.X R3, PT, PT, RZ, R3, RZ, P0, !PT ;  /* 0x00000003ff037210 */ /* 0x000fd200007fe4ff */
.L_x_1:
[----:B------:R-:W-:Y:S01]  /*0230*/  UIMAD.WIDE UR22, UR20, 0x4, UR26 ;  /* 0x00000004141678a5 */ /* 0x000fe2000f8e021a */
[----:B------:R-:W-:Y:S02]  /*0240*/  IMAD.MOV.U32 R23, RZ, RZ, 0x4 ;  /* 0x00000004ff177424 */ /* 0x000fe400078e00ff */
[----:B------:R-:W-:Y:S01]  /*0250*/  HFMA2 R11, -RZ, RZ, 0, 2.384185791015625e-07 ;  /* 0x00000004ff0b7431 */ /* 0x000fe200000001ff */
[----:B------:R-:W-:Y:S01]  /*0260*/  MOV R25, 0x4 ;  /* 0x0000000400197802 */ /* 0x000fe20000000f00 */
[----:B0-----:R-:W2:Y:S01]  /*0270*/  LDG.E R21, desc[UR18][R2.64+-0x10] ;  /* 0xfffff01202157981 */ /* 0x001ea2000c1e1900 */
[C---:B------:R-:W-:Y:S01]  /*0280*/  IMAD.WIDE R22, R14.reuse, R23, UR26 ;  /* 0x0000001a0e167e25 */ /* 0x040fe2000f8e0217 */
[----:B------:R-:W-:Y:S02]  /*0290*/  MOV R8, UR22 ;  /* 0x0000001600087c02 */ /* 0x000fe40008000f00 */
[----:B------:R-:W-:Y:S01]  /*02a0*/  MOV R9, UR23 ;  /* 0x0000001700097c02 */ /* 0x000fe20008000f00 */
[----:B------:R-:W3:Y:S02]  /*02b0*/  LDG.E R19, desc[UR18][R2.64+-0xc] ;  /* 0xfffff41202137981 */ /* 0x000ee4000c1e1900 */
[----:B------:R-:W-:-:S02]  /*02c0*/  IMAD.WIDE R8, R14, 0x4, R8 ;  /* 0x000000040e087825 */ /* 0x000fc400078e0208 */
[----:B------:R-:W2:Y:S01]  /*02d0*/  LDG.E R22, desc[UR18][R22.64] ;  /* 0x0000001216167981 */ /* 0x000ea2000c1e1900 */
[----:B------:R-:W-:Y:S01]  /*02e0*/  MOV R5, 0x4 ;  /* 0x0000000400057802 */ /* 0x000fe20000000f00 */
[C---:B------:R-:W-:Y:S02]  /*02f0*/  IMAD.WIDE R24, R14.reuse, R25, UR6 ;  /* 0x000000060e187e25 */ /* 0x040fe4000f8e0219 */
[----:B------:R0:W3:Y:S02]  /*0300*/  LDG.E R20, desc[UR18][R8.64] ;  /* 0x0000001208147981 */ /* 0x0000e4000c1e1900 */
[----:B------:R-:W-:Y:S02]  /*0310*/  IMAD.WIDE R10, R14, R11, UR8 ;  /* 0x000000080e0a7e25 */ /* 0x000fe4000f8e020b */
[----:B------:R-:W4:Y:S04]  /*0320*/  LDG.E R18, desc[UR18][R24.64] ;  /* 0x0000001218127981 */ /* 0x000f28000c1e1900 */
[----:B------:R-:W4:Y:S01]  /*0330*/  LDG.E R17, desc[UR18][R2.64+-0x8] ;  /* 0xfffff81202117981 */ /* 0x000f22000c1e1900 */
[----:B0-----:R-:W-:-:S02]  /*0340*/  HFMA2 R9, -RZ, RZ, 0, 2.384185791015625e-07 ;  /* 0x00000004ff097431 */ /* 0x001fc400000001ff */
[----:B------:R-:W-:Y:S01]  /*0350*/  IMAD.MOV.U32 R7, RZ, RZ, 0x4 ;  /* 0x00000004ff077424 */ /* 0x000fe200078e00ff */
[----:B------:R0:W5:Y:S01]  /*0360*/  LDG.E R16, desc[UR18][R10.64] ;  /* 0x000000120a107981 */ /* 0x000162000c1e1900 */
[----:B------:R-:W-:-:S03]  /*0370*/  IMAD.WIDE R4, R14, R5, UR10 ;  /* 0x0000000a0e047e25 */ /* 0x000fc6000f8e0205 */
[----:B------:R-:W5:Y:S01]  /*0380*/  LDG.E R15, desc[UR18][R2.64+-0x4] ;  /* 0xfffffc12020f7981 */ /* 0x000f62000c1e1900 */
[C---:B------:R-:W-:Y:S01]  /*0390*/  IMAD.WIDE R6, R14.reuse, R7, UR12 ;  /* 0x0000000c0e067e25 */ /* 0x040fe2000f8e0207 */
[----:B------:R-:W-:Y:S02]  /*03a0*/  MOV R27, 0x4 ;  /* 0x00000004001b7802 */ /* 0x000fe40000000f00 */
[----:B------:R1:W5:Y:S01]  /*03b0*/  LDG.E R4, desc[UR18][R4.64] ;  /* 0x0000001204047981 */ /* 0x000362000c1e1900 */
[----:B------:R-:W-:-:S03]  /*03c0*/  IMAD.WIDE R8, R14, R9, UR14 ;  /* 0x0000000e0e087e25 */ /* 0x000fc6000f8e0209 */
[----:B------:R-:W5:Y:S01]  /*03d0*/  LDG.E R23, desc[UR18][R2.64] ;  /* 0x0000001202177981 */ /* 0x000f62000c1e1900 */
[----:B0-----:R-:W-:-:S03]  /*03e0*/  IMAD.WIDE R10, R14, R27, UR16 ;  /* 0x000000100e0a7e25 */ /* 0x001fc6000f8e021b */
[----:B------:R-:W5:Y:S04]  /*03f0*/  LDG.E R7, desc[UR18][R6.64] ;  /* 0x0000001206077981 */ /* 0x000f68000c1e1900 */
[----:B------:R-:W5:Y:S04]  /*0400*/  LDG.E R24, desc[UR18][R2.64+0x4] ;  /* 0x0000041202187981 */ /* 0x000f68000c1e1900 */
[----:B------:R-:W5:Y:S04]  /*0410*/  LDG.E R8, desc[UR18][R8.64] ;  /* 0x0000001208087981 */ /* 0x000f68000c1e1900 */
[----:B------:R-:W5:Y:S04]  /*0420*/  LDG.E R25, desc[UR18][R2.64+0x8] ;  /* 0x0000081202197981 */ /* 0x000f68000c1e1900 */
[----:B------:R-:W5:Y:S04]  /*0430*/  LDG.E R10, desc[UR18][R10.64] ;  /* 0x000000120a0a7981 */ /* 0x000f68000c1e1900 */
[----:B------:R0:W5:Y:S01]  /*0440*/  LDG.E R27, desc[UR18][R2.64+0xc] ;  /* 0x00000c12021b7981 */ /* 0x000162000c1e1900 */
[----:B------:R-:W-:-:S04]  /*0450*/  UIADD3 UR5, UPT, UPT, UR5, 0x8, URZ ;  /* 0x0000000805057890 */ /* 0x000fc8000fffe0ff */
[----:B------:R-:W-:Y:S01]  /*0460*/  UISETP.NE.AND UP0, UPT, UR5, URZ, UPT ;  /* 0x000000ff0500728c */ /* 0x000fe2000bf05270 */
[----:B-1----:R-:W-:Y:S02]  /*0470*/  MOV R5, UR20 ;  /* 0x0000001400057c02 */ /* 0x002fe40008000f00 */
[----:B0-----:R-:W-:Y:S02]  /*0480*/  IADD3 R2, P0, PT, R2, 0x20, RZ ;  /* 0x0000002002027810 */ /* 0x001fe40007f1e0ff */
[----:B------:R-:W-:Y:S02]  /*0490*/  LEA R14, R5, R14, 0x3 ;  /* 0x0000000e050e7211 */ /* 0x000fe400078e18ff */
[----:B------:R-:W-:Y:S01]  /*04a0*/  IADD3.X R3, PT, PT, RZ, R3, RZ, P0, !PT ;  /* 0x00000003ff037210 */ /* 0x000fe200007fe4ff */
[----:B--2---:R-:W-:-:S04]  /*04b0*/  FFMA R22, R21, R22, R12 ;  /* 0x0000001615167223 */ /* 0x004fc8000000000c */
[----:B---3--:R-:W-:-:S04]  /*04c0*/  FFMA R20, R19, R20, R22 ;  /* 0x0000001413147223 */ /* 0x008fc80000000016 */
[----:B----4-:R-:W-:-:S04]  /*04d0*/  FFMA R18, R17, R18, R20 ;  /* 0x0000001211127223 */ /* 0x010fc80000000014 */
[----:B-----5:R-:W-:-:S04]  /*04e0*/  FFMA R16, R15, R16, R18 ;  /* 0x000000100f107223 */ /* 0x020fc80000000012 */
[----:B------:R-:W-:-:S04]  /*04f0*/  FFMA R23, R23, R4, R16 ;  /* 0x0000000417177223 */ /* 0x000fc80000000010 */
[----:B------:R-:W-:-:S04]  /*0500*/  FFMA R24, R24, R7, R23 ;  /* 0x0000000718187223 */ /* 0x000fc80000000017 */
[----:B------:R-:W-:-:S04]  /*0510*/  FFMA R8, R25, R8, R24 ;  /* 0x0000000819087223 */ /* 0x000fc80000000018 */
[----:B------:R-:W-:Y:S01]  /*0520*/  FFMA R12, R27, R10, R8 ;  /* 0x0000000a1b0c7223 */ /* 0x000fe20000000008 */
[----:B------:R-:W-:Y:S06]  /*0530*/  BRA.U UP0, `(.L_x_1) ;  /* 0xfffffffd003c7547 */ /* 0x000fec000b83ffff */
.L_x_0:
[----:B------:R-:W-:-:S04]  /*0540*/  ULOP3.LUT UR6, UR20, 0x7, URZ, 0xc0, !UPT ;  /* 0x0000000714067892 */ /* 0x000fc8000f8ec0ff */
[----:B------:R-:W-:-:S09]  /*0550*/  UISETP.NE.AND UP0, UPT, UR6, URZ, UPT ;  /* 0x000000ff0600728c */ /* 0x000fd2000bf05270 */
[----:B------:R-:W-:Y:S05]  /*0560*/  BRA.U !UP0, `(.L_x_2) ;  /* 0x0000000508387547 */ /* 0x000fea000b800000 */
[----:B------:R-:W-:Y:S02]  /*0570*/  UISETP.GE.U32.AND UP0, UPT, UR6, 0x4, UPT ;  /* 0x000000040600788c */ /* 0x000fe4000bf06070 */
[----:B------:R-:W-:-:S04]  /*0580*/  ULOP3.LUT UR5, UR20, 0x3, URZ, 0xc0, !UPT ;  /* 0x0000000314057892 */ /* 0x000fc8000f8ec0ff */
[----:B------:R-:W-:-:S03]  /*0590*/  UISETP.NE.AND UP1, UPT, UR5, URZ, UPT ;  /* 0x000000ff0500728c */ /* 0x000fc6000bf25270 */
[----:B------:R-:W-:Y:S08]  /*05a0*/  BRA.U !UP0, `(.L_x_3) ;  /* 0x00000001087c7547 */ /* 0x000ff0000b800000 */
[----:B------:R-:W1:Y:S01]  /*05b0*/  LDC.64 R6, c[0x0][0x388] ;  /* 0x0000e200ff067b82 */ /* 0x000e620000000a00 */
[----:B------:R-:W2:Y:S01]  /*05c0*/  LDCU.64 UR6, c[0x0][0x380] ;  /* 0x00007000ff0677ac */ /* 0x000ea20008000a00 */
[----:B------:R-:W-:Y:S01]  /*05d0*/  IMAD.U32 R9, RZ, RZ, UR4 ;  /* 0x00000004ff097e24 */ /* 0x000fe2000f8e00ff */
[C---:B------:R-:W-:Y:S02]  /*05e0*/  IADD3 R3, PT, PT, R13.reuse, UR4, RZ ;  /* 0x000000040d037c10 */ /* 0x040fe4000fffe0ff */
[----:B------:R-:W-:Y:S01]  /*05f0*/  IADD3 R10, P0, PT, R13, UR4, RZ ;  /* 0x000000040d0a7c10 */ /* 0x000fe2000ff1e0ff */
[----:B------:R-:W-:Y:S01]  /*0600*/  IMAD R9, R9, UR20, R0 ;  /* 0x0000001409097c24 */ /* 0x000fe2000f8e0200 */
[----:B------:R-:W-:Y:S01]  /*0610*/  MOV R11, UR20 ;  /* 0x00000014000b7c02 */ /* 0x000fe20008000f00 */
[----:B------:R-:W3:Y:S01]  /*0620*/  LDC.64 R4, c[0x0][0x380] ;  /* 0x0000e000ff047b82 */ /* 0x000ee20000000a00 */
[----:B------:R-:W-:Y:S01]  /*0630*/  MOV R15, UR20 ;  /* 0x00000014000f7c02 */ /* 0x000fe20008000f00 */
[----:B-1----:R-:W-:Y:S01]  /*0640*/  IMAD.WIDE R6, R9, 0x4, R6 ;  /* 0x0000000409067825 */ /* 0x002fe200078e0206 */
[----:B------:R-:W-:-:S05]  /*0650*/  MOV R9, UR20 ;  /* 0x0000001400097c02 */ /* 0x000fca0008000f00 */
[----:B------:R-:W-:Y:S02]  /*0660*/  IMAD.WIDE R8, R9, 0x4, R6 ;  /* 0x0000000409087825 */ /* 0x000fe400078e0206 */
[----:B0-----:R-:W4:Y:S02]  /*0670*/  LDG.E R6, desc[UR18][R6.64] ;  /* 0x0000001206067981 */ /* 0x001f24000c1e1900 */
[----:B---3--:R-:W-:Y:S01]  /*0680*/  IMAD.WIDE.U32 R4, R3, 0x4, R4 ;  /* 0x0000000403047825 */ /* 0x008fe200078e0004 */
[----:B------:R-:W-:Y:S01]  /*0690*/  IADD3.X R3, PT, PT, RZ, RZ, RZ, P0, !PT ;  /* 0x000000ffff037210 */ /* 0x000fe200007fe4ff */
[----:B------:R-:W3:Y:S01]  /*06a0*/  LDG.E R17, desc[UR18][R8.64] ;  /* 0x0000001208117981 */ /* 0x000ee2000c1e1900 */
[----:B--2---:R-:W-:-:S03]  /*06b0*/  LEA R2, P0, R10, UR6, 0x2 ;  /* 0x000000060a027c11 */ /* 0x004fc6000f8010ff */
[----:B------:R-:W4:Y:S01]  /*06c0*/  LDG.E R5, desc[UR18][R4.64] ;  /* 0x0000001204057981 */ /* 0x000f22000c1e1900 */
[----:B------:R-:W-:Y:S01]  /*06d0*/  LEA.HI.X R3, R10, UR7, R3, 0x2, P0 ;  /* 0x000000070a037c11 */ /* 0x000fe200080f1403 */
[----:B------:R-:W-:-:S04]  /*06e0*/  IMAD.WIDE R10, R11, 0x4, R8 ;  /* 0x000000040b0a7825 */ /* 0x000fc800078e0208 */
[----:B------:R-:W3:Y:S01]  /*06f0*/  LDG.E R16, desc[UR18][R2.64+0x4] ;  /* 0x0000041202107981 */ /* 0x000ee2000c1e1900 */
[----:B------:R-:W-:-:S03]  /*0700*/  IMAD.WIDE R14, R15, 0x4, R10 ;  /* 0x000000040f0e7825 */ /* 0x000fc600078e020a */
[----:B------:R-:W2:Y:S04]  /*0710*/  LDG.E R19, desc[UR18][R10.64] ;  /* 0x000000120a137981 */ /* 0x000ea8000c1e1900 */
[----:B------:R-:W2:Y:S04]  /*0720*/  LDG.E R18, desc[UR18][R2.64+0x8] ;  /* 0x0000081202127981 */ /* 0x000ea8000c1e1900 */
[----:B------:R-:W5:Y:S04]  /*0730*/  LDG.E R20, desc[UR18][R2.64+0xc] ;  /* 0x00000c1202147981 */ /* 0x000f68000c1e1900 */
[----:B------:R-:W5:Y:S01]  /*0740*/  LDG.E R14, desc[UR18][R14.64] ;  /* 0x000000120e0e7981 */ /* 0x000f62000c1e1900 */
[----:B------:R-:W-:Y:S01]  /*0750*/  UIADD3 UR4, UPT, UPT, UR4, 0x4, URZ ;  /* 0x0000000404047890 */ /* 0x000fe2000fffe0ff */
[----:B----4-:R-:W-:-:S04]  /*0760*/  FFMA R5, R5, R6, R12 ;  /* 0x0000000605057223 */ /* 0x010fc8000000000c */
[----:B---3--:R-:W-:-:S04]  /*0770*/  FFMA R5, R16, R17, R5 ;  /* 0x0000001110057223 */ /* 0x008fc80000000005 */
[----:B--2---:R-:W-:-:S04]  /*0780*/  FFMA R5, R18, R19, R5 ;  /* 0x0000001312057223 */ /* 0x004fc80000000005 */
[----:B-----5:R-:W-:-:S07]  /*0790*/  FFMA R12, R20, R14, R5 ;  /* 0x0000000e140c7223 */ /* 0x020fce0000000005 */
.L_x_3:
[----:B------:R-:W-:Y:S05]  /*07a0*/  BRA.U !UP1, `(.L_x_2) ;  /* 0x0000000109a87547 */ /* 0x000fea000b800000 */
[----:B------:R-:W-:Y:S01]  /*07b0*/  UISETP.NE.AND UP0, UPT, UR5, 0x1, UPT ;  /* 0x000000010500788c */ /* 0x000fe2000bf05270 */
[----:B------:R-:W-:Y:S01]  /*07c0*/  MOV R7, UR4 ;  /* 0x0000000400077c02 */ /* 0x000fe20008000f00 */
[----:B------:R-:W-:Y:S02]  /*07d0*/  ULOP3.LUT UR5, UR20, 0x1, URZ, 0xc0, !UPT ;  /* 0x0000000114057892 */ /* 0x000fe4000f8ec0ff */
[----:B------:R-:W-:Y:S02]  /*07e0*/  MOV R15, UR20 ;  /* 0x00000014000f7c02 */ /* 0x000fe40008000f00 */
[----:B------:R-:W-:Y:S01]  /*07f0*/  UISETP.NE.U32.AND UP1, UPT, UR5, 0x1, UPT ;  /* 0x000000010500788c */ /* 0x000fe2000bf25070 */
[----:B------:R-:W-:-:S04]  /*0800*/  PLOP3.LUT P1, PT, PT, PT, UP0, 0x80, 0x8 ;  /* 0x000000000008781c */ /* 0x000fc80003f2f008 */
[----:B------:R-:W1:Y:S01]  /*0810*/  @UP0 LDCU.128 UR8, c[0x0][0x380] ;  /* 0x00007000ff0807ac */ /* 0x000e620008000c00 */
[----:B------:R-:W-:Y:S01]  /*0820*/  PLOP3.LUT P0, PT, PT, PT, UP1, 0x80, 0x8 ;  /* 0x000000000008781c */ /* 0x000fe20003f0f018 */
[----:B------:R-:W2:Y:S04]  /*0830*/  @UP0 LDCU.64 UR6, c[0x0][0x380] ;  /* 0x00007000ff0607ac */ /* 0x000ea80008000a00 */
[----:B------:R-:W3:Y:S03]  /*0840*/  @!UP1 LDCU.128 UR12, c[0x0][0x380] ;  /* 0x00007000ff0c97ac */ /* 0x000ee60008000c00 */
[C---:B------:R-:W-:Y:S02]  /*0850*/  @P1 IADD3 R3, PT, PT, R13.reuse, UR4, RZ ;  /* 0x000000040d031c10 */ /* 0x040fe4000fffe0ff */
[----:B------:R-:W-:Y:S01]  /*0860*/  @P1 IADD3 R6, P2, PT, R13, UR4, RZ ;  /* 0x000000040d061c10 */ /* 0x000fe2000ff5e0ff */
[----:B------:R-:W-:Y:S01]  /*0870*/  @UP0 UIADD3 UR4, UPT, UPT, UR4, 0x2, URZ ;  /* 0x0000000204040890 */ /* 0x000fe2000fffe0ff */
[----:B-1----:R-:W-:Y:S01]  /*0880*/  MOV R11, UR9 ;  /* 0x00000009000b7c02 */ /* 0x002fe20008000f00 */
[----:B------:R-:W-:Y:S01]  /*0890*/  IMAD.U32 R10, RZ, RZ, UR8 ;  /* 0x00000008ff0a7e24 */ /* 0x000fe2000f8e00ff */
[----:B------:R-:W-:-:S02]  /*08a0*/  MOV R4, UR10 ;  /* 0x0000000a00047c02 */ /* 0x000fc40008000f00 */
[----:B------:R-:W-:Y:S01]  /*08b0*/  MOV R5, UR11 ;  /* 0x0000000b00057c02 */ /* 0x000fe20008000f00 */
[----:B------:R-:W-:-:S04]  /*08c0*/  @P1 IMAD.WIDE.U32 R10, R3, 0x4, R10 ;  /* 0x00000004030a1825 */ /* 0x000fc800078e000a */
[----:B------:R-:W-:Y:S01]  /*08d0*/  @P1 IMAD R3, R7, UR20, R0 ;  /* 0x0000001407031c24 */ /* 0x000fe2000f8e0200 */
[----:B------:R-:W-:Y:S01]  /*08e0*/  @P1 IADD3.X R7, PT, PT, RZ, RZ, RZ, P2, !PT ;  /* 0x000000ffff071210 */ /* 0x000fe200017fe4ff */
[----:B------:R-:W-:Y:S01]  /*08f0*/  IMAD.U32 R19, RZ, RZ, UR4 ;  /* 0x00000004ff137e24 */ /* 0x000fe2000f8e00ff */
[C---:B--2---:R-:W-:Y:S01]  /*0900*/  @P1 LEA R2, P2, R6.reuse, UR6, 0x2 ;  /* 0x0000000606021c11 */ /* 0x044fe2000f8410ff */
[----:B------:R-:W-:Y:S01]  /*0910*/  @P1 IMAD.WIDE R4, R3, 0x4, R4 ;  /* 0x0000000403041825 */ /* 0x000fe200078e0204 */
[----:B------:R-:W-:Y:S01]  /*0920*/  @!P0 IADD3 R17, PT, PT, R13, UR4, RZ ;  /* 0x000000040d118c10 */ /* 0x000fe2000fffe0ff */
[----:B0-----:R-:W2:Y:S01]  /*0930*/  @P1 LDG.E R11, desc[UR18][R10.64] ;  /* 0x000000120a0b1981 */ /* 0x001ea2000c1e1900 */
[----:B------:R-:W-:Y:S01]  /*0940*/  @P1 LEA.HI.X R3, R6, UR7, R7, 0x2, P2 ;  /* 0x0000000706031c11 */ /* 0x000fe200090f1407 */
[----:B------:R-:W-:Y:S01]  /*0950*/  @!P0 IMAD R19, R19, UR20, R0 ;  /* 0x0000001413138c24 */ /* 0x000fe2000f8e0200 */
[----:B---3--:R-:W-:Y:S01]  /*0960*/  MOV R6, UR12 ;  /* 0x0000000c00067c02 */ /* 0x008fe20008000f00 */
[----:B------:R-:W-:Y:S01]  /*0970*/  @P1 IMAD.WIDE R14, R15, 0x4, R4 ;  /* 0x000000040f0e1825 */ /* 0x000fe200078e0204 */
[----:B------:R-:W-:Y:S01]  /*0980*/  MOV R7, UR13 ;  /* 0x0000000d00077c02 */ /* 0x000fe20008000f00 */
[----:B------:R-:W2:Y:S01]  /*0990*/  @P1 LDG.E R4, desc[UR18][R4.64] ;  /* 0x0000001204041981 */ /* 0x000ea2000c1e1900 */
[----:B------:R-:W-:-:S02]  /*09a0*/  MOV R8, UR14 ;  /* 0x0000000e00087c02 */ /* 0x000fc40008000f00 */
[----:B------:R-:W-:Y:S01]  /*09b0*/  MOV R9, UR15 ;  /* 0x0000000f00097c02 */ /* 0x000fe20008000f00 */
[----:B------:R-:W-:Y:S01]  /*09c0*/  @!P0 IMAD.WIDE.U32 R6, R17, 0x4, R6 ;  /* 0x0000000411068825 */ /* 0x000fe200078e0006 */
[----:B------:R-:W3:Y:S03]  /*09d0*/  @P1 LDG.E R14, desc[UR18][R14.64] ;  /* 0x000000120e0e1981 */ /* 0x000ee6000c1e1900 */
[----:B------:R-:W-:Y:S01]  /*09e0*/  @!P0 IMAD.WIDE R8, R19, 0x4, R8 ;  /* 0x0000000413088825 */ /* 0x000fe200078e0208 */
[----:B------:R-:W3:Y:S04]  /*09f0*/  @P1 LDG.E R2, desc[UR18][R2.64+0x4] ;  /* 0x0000041202021981 */ /* 0x000ee8000c1e1900 */
[----:B------:R-:W4:Y:S04]  /*0a00*/  @!P0 LDG.E R7, desc[UR18][R6.64] ;  /* 0x0000001206078981 */ /* 0x000f28000c1e1900 */
[----:B------:R-:W4:Y:S01]  /*0a10*/  @!P0 LDG.E R8, desc[UR18][R8.64] ;  /* 0x0000001208088981 */ /* 0x000f22000c1e1900 */
[----:B--2---:R-:W-:-:S04]  /*0a20*/  @P1 FFMA R11, R11, R4, R12 ;  /* 0x000000040b0b1223 */ /* 0x004fc8000000000c */
[----:B---3--:R-:W-:-:S04]  /*0a30*/  @P1 FFMA R12, R2, R14, R11 ;  /* 0x0000000e020c1223 */ /* 0x008fc8000000000b */
[----:B----4-:R-:W-:-:S07]  /*0a40*/  @!P0 FFMA R12, R7, R8, R12 ;  /* 0x00000008070c8223 */ /* 0x010fce000000000c */
.L_x_2:
[----:B------:R-:W1:Y:S01]  /*0a50*/  LDC.64 R2, c[0x0][0x390] ;  /* 0x0000e400ff027b82 */ /* 0x000e620000000a00 */
[----:B------:R-:W-:-:S05]  /*0a60*/  IADD3 R13, PT, PT, R0, R13, RZ ;  /* 0x0000000d000d7210 */ /* 0x000fca0007ffe0ff */
[----:B-1----:R-:W-:-:S05]  /*0a70*/  IMAD.WIDE R2, R13, 0x4, R2 ;  /* 0x000000040d027825 */ /* 0x002fca00078e0202 */
[----:B0-----:R-:W-:Y:S01]  /*0a80*/  STG.E desc[UR18][R2.64], R12 ;  /* 0x0000000c02007986 */ /* 0x001fe2000c101912 */
[----:B------:R-:W-:Y:S05]  /*0a90*/  EXIT ;  /* 0x000000000000794d */ /* 0x000fea0003800000 */
.L_x_4:
[----:B------:R-:W-:-:S00]  /*0aa0*/  BRA `(.L_x_4) ;  /* 0xfffffffc00fc7947 */ /* 0x000fc0000383ffff */
[----:B------:R-:W-:-:S00]  /*0ab0*/  NOP ;  /* 0x0000000000007918 */ /* 0x000fc00000000000 */
        /* <DEDUP_REMOVED lines=12> */
.L_x_5:


//--------------------- .nv.shared.reserved.0     --------------------------
	.section	.nv.shared.reserved.0,"aw",@nobits
	.weak		__nv_reservedSMEM_offset_0_alias
	.size		__nv_reservedSMEM_offset_0_alias, 0, 64
	.other		__nv_reservedSMEM_offset_0_alias,@"STO_CUDA_RESERVED_SHARED STV_DEFAULT"
__nv_reservedSMEM_offset_0_alias:
	.zero		0
	.zero		64


//--------------------- .nv.constant0._Z11mmul_nativePKfS0_Pfi --------------------------
	.section	.nv.constant0._Z11mmul_nativePKfS0_Pfi,"a",@progbits
	.sectionflags	@""
	.align	4
.nv.constant0._Z11mmul_nativePKfS0_Pfi:
	.zero		924


//--------------------- SYMBOLS --------------------------

	.type		.nv.reservedSmem.offset0,@object
	.size		.nv.reservedSmem.offset0,0x4
